	.headerflags	@"EF_CUDA_TEXMODE_UNIFIED EF_CUDA_64BIT_ADDRESS EF_CUDA_ACCELERATORS EF_CUDA_SM90 EF_CUDA_VIRTUAL_SM(EF_CUDA_SM90)"
	.elftype	@"ET_EXEC"


//--------------------- .nv.info                  --------------------------
	.section	.nv.info,"",@"SHT_CUDA_INFO"
	.align	4


	//----- nvinfo : EIATTR_REGCOUNT
	.align		4
        /*0000*/ 	.byte	0x04, 0x2f
        /*0002*/ 	.short	(.L_3 - .L_2)
	.align		4
.L_2:
        /*0004*/ 	.word	index@(triton_poi_fused__native_batch_norm_legit_no_training_relu_threshold_backward_22)
        /*0008*/ 	.word	0x00000028


	//----- nvinfo : EIATTR_MIN_STACK_SIZE
	.align		4
.L_3:
        /*000c*/ 	.byte	0x04, 0x12
        /*000e*/ 	.short	(.L_5 - .L_4)
	.align		4
.L_4:
        /*0010*/ 	.word	index@(triton_poi_fused__native_batch_norm_legit_no_training_relu_threshold_backward_22)
        /*0014*/ 	.word	0x00000000


	//----- nvinfo : EIATTR_FRAME_SIZE
	.align		4
.L_5:
        /*0018*/ 	.byte	0x04, 0x11
        /*001a*/ 	.short	(.L_7 - .L_6)
	.align		4
.L_6:
        /*001c*/ 	.word	index@(triton_poi_fused__native_batch_norm_legit_no_training_relu_threshold_backward_22)
        /*0020*/ 	.word	0x00000000


	//----- nvinfo : EIATTR_MIN_STACK_SIZE
	.align		4
.L_7:
        /*0024*/ 	.byte	0x04, 0x12
        /*0026*/ 	.short	(.L_9 - .L_8)
	.align		4
.L_8:
        /*0028*/ 	.word	index@(triton_poi_fused__native_batch_norm_legit_no_training_relu_threshold_backward_22)
        /*002c*/ 	.word	0x00000000
.L_9:


//--------------------- .nv.info.triton_poi_fused__native_batch_norm_legit_no_training_relu_threshold_backward_22 --------------------------
	.section	.nv.info.triton_poi_fused__native_batch_norm_legit_no_training_relu_threshold_backward_22,"",@"SHT_CUDA_INFO"
	.sectionflags	@""
	.align	4


	//----- nvinfo : EIATTR_CUDA_API_VERSION
	.align		4
        /*0000*/ 	.byte	0x04, 0x37
        /*0002*/ 	.short	(.L_11 - .L_10)
.L_10:
        /*0004*/ 	.word	0x0000007c


	//----- nvinfo : EIATTR_KPARAM_INFO
	.align		4
.L_11:
        /*0008*/ 	.byte	0x04, 0x17
        /*000a*/ 	.short	(.L_13 - .L_12)
.L_12:
        /*000c*/ 	.word	0x00000000
        /*0010*/ 	.short	0x0008
        /*0012*/ 	.short	0x003c
        /*0014*/ 	.byte	0x00, 0xf0, 0x11, 0x00


	//----- nvinfo : EIATTR_KPARAM_INFO
	.align		4
.L_13:
        /*0018*/ 	.byte	0x04, 0x17
        /*001a*/ 	.short	(.L_15 - .L_14)
.L_14:
        /*001c*/ 	.word	0x00000000
        /*0020*/ 	.short	0x0007
        /*0022*/ 	.short	0x0038
        /*0024*/ 	.byte	0x00, 0xf0, 0x11, 0x00


	//----- nvinfo : EIATTR_KPARAM_INFO
	.align		4
.L_15:
        /*0028*/ 	.byte	0x04, 0x17
        /*002a*/ 	.short	(.L_17 - .L_16)
.L_16:
        /*002c*/ 	.word	0x00000000
        /*0030*/ 	.short	0x0006
        /*0032*/ 	.short	0x0030
        /*0034*/ 	.byte	0x00, 0xf4, 0x21, 0x00


	//----- nvinfo : EIATTR_KPARAM_INFO
	.align		4
.L_17:
        /*0038*/ 	.byte	0x04, 0x17
        /*003a*/ 	.short	(.L_19 - .L_18)
.L_18:
        /*003c*/ 	.word	0x00000000
        /*0040*/ 	.short	0x0005
        /*0042*/ 	.short	0x0028
        /*0044*/ 	.byte	0x00, 0xf4, 0x21, 0x00


	//----- nvinfo : EIATTR_KPARAM_INFO
	.align		4
.L_19:
        /*0048*/ 	.byte	0x04, 0x17
        /*004a*/ 	.short	(.L_21 - .L_20)
.L_20:
        /*004c*/ 	.word	0x00000000
        /*0050*/ 	.short	0x0004
        /*0052*/ 	.short	0x0020
        /*0054*/ 	.byte	0x00, 0xf4, 0x21, 0x00


	//----- nvinfo : EIATTR_KPARAM_INFO
	.align		4
.L_21:
        /*0058*/ 	.byte	0x04, 0x17
        /*005a*/ 	.short	(.L_23 - .L_22)
.L_22:
        /*005c*/ 	.word	0x00000000
        /*0060*/ 	.short	0x0003
        /*0062*/ 	.short	0x0018
        /*0064*/ 	.byte	0x00, 0xf4, 0x21, 0x00


	//----- nvinfo : EIATTR_KPARAM_INFO
	.align		4
.L_23:
        /*0068*/ 	.byte	0x04, 0x17
        /*006a*/ 	.short	(.L_25 - .L_24)
.L_24:
        /*006c*/ 	.word	0x00000000
        /*0070*/ 	.short	0x0002
        /*0072*/ 	.short	0x0010
        /*0074*/ 	.byte	0x00, 0xf4, 0x21, 0x00


	//----- nvinfo : EIATTR_KPARAM_INFO
	.align		4
.L_25:
        /*0078*/ 	.byte	0x04, 0x17
        /*007a*/ 	.short	(.L_27 - .L_26)
.L_26:
        /*007c*/ 	.word	0x00000000
        /*0080*/ 	.short	0x0001
        /*0082*/ 	.short	0x0008
        /*0084*/ 	.byte	0x00, 0xf4, 0x21, 0x00


	//----- nvinfo : EIATTR_KPARAM_INFO
	.align		4
.L_27:
        /*0088*/ 	.byte	0x04, 0x17
        /*008a*/ 	.short	(.L_29 - .L_28)
.L_28:
        /*008c*/ 	.word	0x00000000
        /*0090*/ 	.short	0x0000
        /*0092*/ 	.short	0x0000
        /*0094*/ 	.byte	0x00, 0xf4, 0x21, 0x00


	//----- nvinfo : EIATTR_SPARSE_MMA_MASK
	.align		4
.L_29:
        /*0098*/ 	.byte	0x03, 0x50
        /*009a*/ 	.short	0x0000


	//----- nvinfo : EIATTR_MAXREG_COUNT
	.align		4
        /*009c*/ 	.byte	0x03, 0x1b
        /*009e*/ 	.short	0x00ff


	//----- nvinfo : EIATTR_EXIT_INSTR_OFFSETS
	.align		4
        /*00a0*/ 	.byte	0x04, 0x1c
        /*00a2*/ 	.short	(.L_31 - .L_30)


	//   ....[0]....
.L_30:
        /*00a4*/ 	.word	0x00001100


	//   ....[1]....
        /*00a8*/ 	.word	0x00001120


	//----- nvinfo : EIATTR_REQNTID
	.align		4
.L_31:
        /*00ac*/ 	.byte	0x04, 0x10
        /*00ae*/ 	.short	(.L_33 - .L_32)
.L_32:
        /*00b0*/ 	.word	0x00000080
        /*00b4*/ 	.word	0x00000001
        /*00b8*/ 	.word	0x00000001


	//----- nvinfo : EIATTR_CBANK_PARAM_SIZE
	.align		4
.L_33:
        /*00bc*/ 	.byte	0x03, 0x19
        /*00be*/ 	.short	0x0040


	//----- nvinfo : EIATTR_PARAM_CBANK
	.align		4
        /*00c0*/ 	.byte	0x04, 0x0a
        /*00c2*/ 	.short	(.L_35 - .L_34)
	.align		4
.L_34:
        /*00c4*/ 	.word	index@(.nv.constant0.triton_poi_fused__native_batch_norm_legit_no_training_relu_threshold_backward_22)
        /*00c8*/ 	.short	0x0210
        /*00ca*/ 	.short	0x0040


	//----- nvinfo : EIATTR_SW_WAR
	.align		4
.L_35:
        /*00cc*/ 	.byte	0x04, 0x36
        /*00ce*/ 	.short	(.L_37 - .L_36)
.L_36:
        /*00d0*/ 	.word	0x00000008
.L_37:


//--------------------- .nv.callgraph             --------------------------
	.section	.nv.callgraph,"",@"SHT_CUDA_CALLGRAPH"
	.align	4
	.sectionentsize	8
	.align		4
        /*0000*/ 	.word	0x00000000
	.align		4
        /*0004*/ 	.word	0xffffffff
	.align		4
        /*0008*/ 	.word	0x00000000
	.align		4
        /*000c*/ 	.word	0xfffffffe
	.align		4
        /*0010*/ 	.word	0x00000000
	.align		4
        /*0014*/ 	.word	0xfffffffd
	.align		4
        /*0018*/ 	.word	0x00000000
	.align		4
        /*001c*/ 	.word	0xfffffffc


//--------------------- .nv.constant4             --------------------------
	.section	.nv.constant4,"a",@progbits
	.align	8
	.align		8
.nv.constant4:
        /*0000*/ 	.dword	_$_str
	.align		8
        /*0008*/ 	.dword	_$_str_$_2


//--------------------- .text.triton_poi_fused__native_batch_norm_legit_no_training_relu_threshold_backward_22 --------------------------
	.section	.text.triton_poi_fused__native_batch_norm_legit_no_training_relu_threshold_backward_22,"ax",@progbits
	.sectionflags	@"SHF_BARRIERS=1"
	.align	128
        .global         triton_poi_fused__native_batch_norm_legit_no_training_relu_threshold_backward_22
        .type           triton_poi_fused__native_batch_norm_legit_no_training_relu_threshold_backward_22,@function
        .size           triton_poi_fused__native_batch_norm_legit_no_training_relu_threshold_backward_22,(.L_x_1 - triton_poi_fused__native_batch_norm_legit_no_training_relu_threshold_backward_22)
        .other          triton_poi_fused__native_batch_norm_legit_no_training_relu_threshold_backward_22,@"STO_CUDA_ENTRY STV_DEFAULT"
triton_poi_fused__native_batch_norm_legit_no_training_relu_threshold_backward_22:
.text.triton_poi_fused__native_batch_norm_legit_no_training_relu_threshold_backward_22:
[----:B------:R-:W0:Y:S01]  /*0000*/  LDC R1, c[0x0][0x28] ;  /* 0x00000a00ff017b82 */ /* 0x000e220000000800 */
[----:B------:R-:W1:Y:S07]  /*0010*/  S2R R12, SR_CTAID.Y ;  /* 0x00000000000c7919 */ /* 0x000e6e0000002600 */
[----:B------:R-:W2:Y:S01]  /*0020*/  LDC.64 R20, c[0x0][0x218] ;  /* 0x00008600ff147b82 */ /* 0x000ea20000000a00 */
[----:B------:R-:W-:Y:S01]  /*0030*/  ULDC.64 UR6, c[0x0][0x208] ;  /* 0x0000820000067ab9 */ /* 0x000fe20000000a00 */
[----:B------:R-:W3:Y:S01]  /*0040*/  S2R R0, SR_TID.X ;  /* 0x0000000000007919 */ /* 0x000ee20000002100 */
[----:B------:R-:W4:Y:S05]  /*0050*/  S2R R24, SR_CTAID.X ;  /* 0x0000000000187919 */ /* 0x000f2a0000002500 */
[----:B------:R-:W5:Y:S08]  /*0060*/  LDC.64 R28, c[0x0][0x210] ;  /* 0x00008400ff1c7b82 */ /* 0x000f700000000a00 */
[----:B------:R-:W2:Y:S01]  /*0070*/  LDC.64 R34, c[0x0][0x220] ;  /* 0x00008800ff227b82 */ /* 0x000ea20000000a00 */
[----:B-1----:R-:W-:-:S02]  /*0080*/  IMAD.SHL.U32 R25, R12, 0x20, RZ ;  /* 0x000000200c197824 */ /* 0x002fc400078e00ff */
[----:B---3--:R-:W-:Y:S01]  /*0090*/  IMAD.SHL.U32 R16, R0, 0x8, RZ ;  /* 0x0000000800107824 */ /* 0x008fe200078e00ff */
[----:B------:R-:W-:Y:S02]  /*00a0*/  SHF.R.U32.HI R2, RZ, 0x2, R0 ;  /* 0x00000002ff027819 */ /* 0x000fe40000011600 */
[----:B------:R-:W-:Y:S01]  /*00b0*/  SHF.R.S32.HI R17, RZ, 0x1a, R12 ;  /* 0x0000001aff117819 */ /* 0x000fe2000001140c */
[----:B----4-:R-:W-:Y:S01]  /*00c0*/  IMAD.SHL.U32 R24, R24, 0x20, RZ ;  /* 0x0000002018187824 */ /* 0x010fe200078e00ff */
[----:B------:R-:W-:-:S04]  /*00d0*/  LOP3.LUT R16, R25, 0x18, R16, 0xf8, !PT ;  /* 0x0000001819107812 */ /* 0x000fc800078ef810 */
[----:B------:R-:W-:-:S04]  /*00e0*/  SHF.R.S32.HI R3, RZ, 0x1f, R16 ;  /* 0x0000001fff037819 */ /* 0x000fc80000011410 */
[----:B------:R-:W-:Y:S02]  /*00f0*/  LEA.HI R4, R3, R16, RZ, 0x9 ;  /* 0x0000001003047211 */ /* 0x000fe400078f48ff */
[----:B------:R-:W-:Y:S02]  /*0100*/  SGXT.U32 R3, R2, 0x5 ;  /* 0x000000050203781a */ /* 0x000fe40000000000 */
[C---:B------:R-:W-:Y:S01]  /*0110*/  LOP3.LUT R5, R4.reuse, 0xfffffe00, RZ, 0xc0, !PT ;  /* 0xfffffe0004057812 */ /* 0x040fe200078ec0ff */
[----:B------:R-:W-:Y:S01]  /*0120*/  IMAD.SHL.U32 R6, R4, 0x100, RZ ;  /* 0x0000010004067824 */ /* 0x000fe200078e00ff */
[----:B------:R-:W-:Y:S02]  /*0130*/  SGXT R17, R17, 0x1 ;  /* 0x000000011111781a */ /* 0x000fe40000000200 */
[----:B------:R-:W-:Y:S01]  /*0140*/  LOP3.LUT R2, R24, R3, RZ, 0xfc, !PT ;  /* 0x0000000318027212 */ /* 0x000fe200078efcff */
[C---:B------:R-:W-:Y:S01]  /*0150*/  IMAD.IADD R32, R16.reuse, 0x1, -R5 ;  /* 0x0000000110207824 */ /* 0x040fe200078e0a05 */
[----:B------:R-:W-:-:S02]  /*0160*/  LOP3.LUT R16, R16, 0x4, RZ, 0xfc, !PT ;  /* 0x0000000410107812 */ /* 0x000fc400078efcff */
[----:B------:R-:W-:Y:S02]  /*0170*/  CS2R R4, SRZ ;  /* 0x0000000000047805 */ /* 0x000fe4000001ff00 */
[----:B------:R-:W-:Y:S02]  /*0180*/  LOP3.LUT R13, R6, 0xfffe0000, RZ, 0xc0, !PT ;  /* 0xfffe0000060d7812 */ /* 0x000fe400078ec0ff */
[----:B------:R-:W-:Y:S02]  /*0190*/  CS2R R6, SRZ ;  /* 0x0000000000067805 */ /* 0x000fe4000001ff00 */
[----:B------:R-:W-:Y:S01]  /*01a0*/  LEA.HI R17, R17, R16, RZ, 0x9 ;  /* 0x0000001011117211 */ /* 0x000fe200078f48ff */
[----:B--2---:R-:W-:Y:S01]  /*01b0*/  IMAD.WIDE R8, R32, 0x4, R20 ;  /* 0x0000000420087825 */ /* 0x004fe200078e0214 */
[----:B------:R-:W-:-:S03]  /*01c0*/  ISETP.GE.AND P0, PT, R2, 0x100, PT ;  /* 0x000001000200780c */ /* 0x000fc60003f06270 */
[----:B------:R-:W-:Y:S01]  /*01d0*/  IMAD R13, R2, 0x200, R13 ;  /* 0x00000200020d7824 */ /* 0x000fe200078e020d */
[----:B------:R-:W-:Y:S01]  /*01e0*/  LOP3.LUT R17, R17, 0xfffffe00, RZ, 0xc0, !PT ;  /* 0xfffffe0011117812 */ /* 0x000fe200078ec0ff */
[----:B------:R-:W2:Y:S02]  /*01f0*/  LDG.E.EL.128 R8, desc[UR6][R8.64] ;  /* 0x0000000608087981 */ /* 0x000ea4000c2e1d00 */
[----:B------:R-:W-:Y:S02]  /*0200*/  IMAD.IADD R2, R32, 0x1, R13 ;  /* 0x0000000120027824 */ /* 0x000fe400078e020d */
[----:B------:R-:W-:Y:S02]  /*0210*/  IMAD.IADD R26, R16, 0x1, -R17 ;  /* 0x00000001101a7824 */ /* 0x000fe400078e0a11 */
[----:B-----5:R-:W-:-:S04]  /*0220*/  IMAD.WIDE R14, R2, 0x4, R28 ;  /* 0x00000004020e7825 */ /* 0x020fc800078e021c */
[----:B0-----:R-:W-:Y:S01]  /*0230*/  IMAD.WIDE R16, R32, 0x4, R34 ;  /* 0x0000000420107825 */ /* 0x001fe200078e0222 */
[----:B------:R0:W2:Y:S05]  /*0240*/  @!P0 LDG.E.EL.128 R4, desc[UR6][R14.64] ;  /* 0x000000060e048981 */ /* 0x0000aa000c2e1d00 */
[----:B------:R-:W3:Y:S01]  /*0250*/  LDG.E.EL.128 R16, desc[UR6][R16.64] ;  /* 0x0000000610107981 */ /* 0x000ee2000c2e1d00 */
[C---:B------:R-:W-:Y:S02]  /*0260*/  IMAD.IADD R13, R26.reuse, 0x1, R13 ;  /* 0x000000011a0d7824 */ /* 0x040fe400078e020d */
[----:B------:R-:W-:Y:S01]  /*0270*/  IMAD.WIDE R20, R26, 0x4, R20 ;  /* 0x000000041a147825 */ /* 0x000fe200078e0214 */
[----:B0-----:R-:W-:-:S03]  /*0280*/  CS2R R14, SRZ ;  /* 0x00000000000e7805 */ /* 0x001fc6000001ff00 */
[----:B------:R-:W-:Y:S01]  /*0290*/  IMAD.WIDE R28, R13, 0x4, R28 ;  /* 0x000000040d1c7825 */ /* 0x000fe200078e021c */
[----:B------:R-:W-:Y:S01]  /*02a0*/  CS2R R12, SRZ ;  /* 0x00000000000c7805 */ /* 0x000fe2000001ff00 */
[----:B------:R-:W4:Y:S05]  /*02b0*/  LDG.E.EL.128 R20, desc[UR6][R20.64] ;  /* 0x0000000614147981 */ /* 0x000f2a000c2e1d00 */
[----:B------:R-:W4:Y:S01]  /*02c0*/  @!P0 LDG.E.EL.128 R12, desc[UR6][R28.64] ;  /* 0x000000061c0c8981 */ /* 0x000f22000c2e1d00 */
[----:B------:R-:W-:Y:S02]  /*02d0*/  IMAD.MOV.U32 R27, RZ, RZ, 0x3e800000 ;  /* 0x3e800000ff1b7424 */ /* 0x000fe400078e00ff */
[----:B--2---:R-:W-:Y:S01]  /*02e0*/  FADD R5, -R9, R5 ;  /* 0x0000000509057221 */ /* 0x004fe20000000100 */
[----:B---3--:R-:W-:-:S06]  /*02f0*/  FADD R9, R16, 9.9999997473787516356e-06 ;  /* 0x3727c5ac10097421 */ /* 0x008fcc0000000000 */
[----:B------:R-:W0:Y:S01]  /*0300*/  MUFU.SQRT R9, R9 ;  /* 0x0000000900097308 */ /* 0x000e220000002000 */
[----:B------:R-:W-:Y:S01]  /*0310*/  FADD R18, R18, 9.9999997473787516356e-06 ;  /* 0x3727c5ac12127421 */ /* 0x000fe20000000000 */
[----:B------:R-:W-:Y:S01]  /*0320*/  FADD R19, R19, 9.9999997473787516356e-06 ;  /* 0x3727c5ac13137421 */ /* 0x000fe20000000000 */
[----:B------:R-:W-:Y:S01]  /*0330*/  FADD R7, -R11, R7 ;  /* 0x000000070b077221 */ /* 0x000fe20000000100 */
[----:B------:R-:W-:-:S04]  /*0340*/  FADD R4, -R8, R4 ;  /* 0x0000000408047221 */ /* 0x000fc80000000100 */
[----:B------:R-:W1:Y:S01]  /*0350*/  MUFU.SQRT R11, R18 ;  /* 0x00000012000b7308 */ /* 0x000e620000002000 */
[----:B0-----:R-:W-:-:S07]  /*0360*/  FSETP.GT.AND P6, PT, R9, 8.50705917302346158658e+37, PT ;  /* 0x7e8000000900780b */ /* 0x001fce0003fc4000 */
[----:B------:R0:W2:Y:S01]  /*0370*/  MUFU.SQRT R8, R19 ;  /* 0x0000001300087308 */ /* 0x0000a20000002000 */
[----:B------:R-:W-:Y:S01]  /*0380*/  FSETP.GEU.AND P1, PT, R9, 1.175494350822287508e-38, PT ;  /* 0x008000000900780b */ /* 0x000fe20003f2e000 */
[----:B----4-:R-:W-:Y:S01]  /*0390*/  FADD R28, -R23, R15 ;  /* 0x0000000f171c7221 */ /* 0x010fe20000000100 */
[----:B------:R-:W-:Y:S01]  /*03a0*/  FSEL R15, R27, 1, P6 ;  /* 0x3f8000001b0f7808 */ /* 0x000fe20003000000 */
[----:B------:R-:W-:Y:S01]  /*03b0*/  FADD R6, -R10, R6 ;  /* 0x000000060a067221 */ /* 0x000fe20000000100 */
[----:B-1----:R-:W-:Y:S01]  /*03c0*/  FSETP.GT.AND P4, PT, R11, 8.50705917302346158658e+37, PT ;  /* 0x7e8000000b00780b */ /* 0x002fe20003f84000 */
[----:B------:R-:W-:Y:S01]  /*03d0*/  FADD R10, R17, 9.9999997473787516356e-06 ;  /* 0x3727c5ac110a7421 */ /* 0x000fe20000000000 */
[----:B------:R-:W-:Y:S01]  /*03e0*/  FSETP.GEU.AND P5, PT, R11, 1.175494350822287508e-38, PT ;  /* 0x008000000b00780b */ /* 0x000fe20003fae000 */
[----:B------:R-:W-:Y:S01]  /*03f0*/  FADD R30, -R21, R13 ;  /* 0x0000000d151e7221 */ /* 0x000fe20000000100 */
[----:B------:R-:W-:Y:S01]  /*0400*/  FADD R31, -R20, R12 ;  /* 0x0000000c141f7221 */ /* 0x000fe20000000100 */
[----:B------:R-:W-:Y:S01]  /*0410*/  @P6 FMUL R9, R9, 0.25 ;  /* 0x3e80000009096820 */ /* 0x000fe20000400000 */
[----:B0-----:R-:W0:Y:S01]  /*0420*/  LDC.64 R18, c[0x0][0x228] ;  /* 0x00008a00ff127b82 */ /* 0x001e220000000a00 */
[----:B--2---:R-:W-:-:S02]  /*0430*/  FSETP.GT.AND P6, PT, R8, 8.50705917302346158658e+37, PT ;  /* 0x7e8000000800780b */ /* 0x004fc40003fc4000 */
[----:B------:R-:W-:Y:S01]  /*0440*/  @!P1 FMUL R9, R9, 16777216 ;  /* 0x4b80000009099820 */ /* 0x000fe20000400000 */
[----:B------:R-:W-:Y:S01]  /*0450*/  @!P1 FMUL R15, R15, 16777216 ;  /* 0x4b8000000f0f9820 */ /* 0x000fe20000400000 */
[----:B------:R-:W-:Y:S01]  /*0460*/  FSETP.GEU.AND P1, PT, R8, 1.175494350822287508e-38, PT ;  /* 0x008000000800780b */ /* 0x000fe20003f2e000 */
[----:B------:R-:W1:Y:S01]  /*0470*/  MUFU.SQRT R10, R10 ;  /* 0x0000000a000a7308 */ /* 0x000e620000002000 */
[----:B------:R-:W-:-:S04]  /*0480*/  @P4 FMUL R11, R11, 0.25 ;  /* 0x3e8000000b0b4820 */ /* 0x000fc80000400000 */
[----:B------:R-:W-:-:S03]  /*0490*/  @!P5 FMUL R11, R11, 16777216 ;  /* 0x4b8000000b0bd820 */ /* 0x000fc60000400000 */
[----:B------:R-:W-:-:S04]  /*04a0*/  @P6 FMUL R8, R8, 0.25 ;  /* 0x3e80000008086820 */ /* 0x000fc80000400000 */
[----:B------:R-:W-:Y:S01]  /*04b0*/  @!P1 FMUL R8, R8, 16777216 ;  /* 0x4b80000008089820 */ /* 0x000fe20000400000 */
[----:B------:R-:W2:Y:S01]  /*04c0*/  MUFU.RCP R11, R11 ;  /* 0x0000000b000b7308 */ /* 0x000ea20000001000 */
[C---:B-1----:R-:W-:Y:S02]  /*04d0*/  FSETP.GT.AND P2, PT, R10.reuse, 8.50705917302346158658e+37, PT ;  /* 0x7e8000000a00780b */ /* 0x042fe40003f44000 */
[----:B------:R-:W-:-:S05]  /*04e0*/  FSETP.GEU.AND P3, PT, R10, 1.175494350822287508e-38, PT ;  /* 0x008000000a00780b */ /* 0x000fca0003f6e000 */
[----:B------:R-:W1:Y:S01]  /*04f0*/  MUFU.RCP R8, R8 ;  /* 0x0000000800087308 */ /* 0x000e620000001000 */
[C---:B------:R-:W-:Y:S02]  /*0500*/  FSEL R12, R27.reuse, 1, P4 ;  /* 0x3f8000001b0c7808 */ /* 0x040fe40002000000 */
[----:B------:R-:W-:-:S03]  /*0510*/  FSEL R13, R27, 1, P6 ;  /* 0x3f8000001b0d7808 */ /* 0x000fc60003000000 */
[----:B------:R-:W-:Y:S02]  /*0520*/  @!P5 FMUL R12, R12, 16777216 ;  /* 0x4b8000000c0cd820 */ /* 0x000fe40000400000 */
[----:B------:R-:W-:Y:S01]  /*0530*/  @!P1 FMUL R13, R13, 16777216 ;  /* 0x4b8000000d0d9820 */ /* 0x000fe20000400000 */
[----:B------:R-:W-:Y:S01]  /*0540*/  @P2 FMUL R10, R10, 0.25 ;  /* 0x3e8000000a0a2820 */ /* 0x000fe20000400000 */
[----:B--2---:R-:W-:Y:S02]  /*0550*/  FMUL R11, R11, R12 ;  /* 0x0000000c0b0b7220 */ /* 0x004fe40000400000 */
[----:B-1----:R-:W-:Y:S02]  /*0560*/  FMUL R8, R8, R13 ;  /* 0x0000000d08087220 */ /* 0x002fe40000400000 */
[----:B------:R-:W1:Y:S01]  /*0570*/  LDC.64 R12, c[0x0][0x230] ;  /* 0x00008c00ff0c7b82 */ /* 0x000e620000000a00 */
[----:B------:R-:W-:Y:S01]  /*0580*/  @!P3 FMUL R10, R10, 16777216 ;  /* 0x4b8000000a0ab820 */ /* 0x000fe20000400000 */
[----:B------:R2:W3:Y:S08]  /*0590*/  MUFU.RCP R16, R9 ;  /* 0x0000000900107308 */ /* 0x0004f00000001000 */
[----:B------:R-:W4:Y:S01]  /*05a0*/  MUFU.RCP R10, R10 ;  /* 0x0000000a000a7308 */ /* 0x000f220000001000 */
[----:B--2---:R-:W-:Y:S01]  /*05b0*/  FSEL R9, R27, 1, P2 ;  /* 0x3f8000001b097808 */ /* 0x004fe20001000000 */
[----:B------:R-:W-:-:S04]  /*05c0*/  FADD R29, -R22, R14 ;  /* 0x0000000e161d7221 */ /* 0x000fc80000000100 */
[----:B------:R-:W-:Y:S01]  /*05d0*/  @!P3 FMUL R9, R9, 16777216 ;  /* 0x4b8000000909b820 */ /* 0x000fe20000400000 */
[----:B------:R-:W-:Y:S01]  /*05e0*/  FMUL R14, R8, R7 ;  /* 0x00000007080e7220 */ /* 0x000fe20000400000 */
[----:B---3--:R-:W-:Y:S01]  /*05f0*/  FMUL R33, R16, R15 ;  /* 0x0000000f10217220 */ /* 0x008fe20000400000 */
[----:B0-----:R-:W-:-:S04]  /*0600*/  IMAD.WIDE R36, R32, 0x4, R18 ;  /* 0x0000000420247825 */ /* 0x001fc800078e0212 */
[----:B----4-:R-:W-:Y:S01]  /*0610*/  FMUL R10, R10, R9 ;  /* 0x000000090a0a7220 */ /* 0x010fe20000400000 */
[----:B-1----:R-:W-:-:S04]  /*0620*/  IMAD.WIDE R8, R32, 0x4, R12 ;  /* 0x0000000420087825 */ /* 0x002fc800078e020c */
[----:B------:R-:W-:Y:S01]  /*0630*/  FMUL R33, R33, R4 ;  /* 0x0000000421217220 */ /* 0x000fe20000400000 */
[----:B------:R-:W-:Y:S01]  /*0640*/  FMUL R17, R11, R6 ;  /* 0x000000060b117220 */ /* 0x000fe20000400000 */
[----:B------:R-:W-:Y:S02]  /*0650*/  FMUL R16, R10, R5 ;  /* 0x000000050a107220 */ /* 0x000fe40000400000 */
[----:B------:R-:W2:Y:S04]  /*0660*/  LDG.E.EL.128 R4, desc[UR6][R36.64] ;  /* 0x0000000624047981 */ /* 0x000ea8000c2e1d00 */
[----:B------:R-:W2:Y:S01]  /*0670*/  LDG.E.EL.128 R8, desc[UR6][R8.64] ;  /* 0x0000000608087981 */ /* 0x000ea2000c2e1d00 */
[----:B------:R-:W-:-:S04]  /*0680*/  IMAD.WIDE R34, R26, 0x4, R34 ;  /* 0x000000041a227825 */ /* 0x000fc800078e0222 */
[----:B------:R-:W-:-:S04]  /*0690*/  IMAD.WIDE R20, R26, 0x4, R12 ;  /* 0x000000041a147825 */ /* 0x000fc800078e020c */
[----:B------:R-:W-:Y:S02]  /*06a0*/  IMAD.WIDE R18, R26, 0x4, R18 ;  /* 0x000000041a127825 */ /* 0x000fe400078e0212 */
[----:B------:R-:W3:Y:S01]  /*06b0*/  LDG.E.EL.128 R20, desc[UR6][R20.64] ;  /* 0x0000000614147981 */ /* 0x000ee2000c2e1d00 */
[----:B------:R-:W0:Y:S01]  /*06c0*/  S2UR UR5, SR_CgaCtaId ;  /* 0x00000000000579c3 */ /* 0x000e220000008800 */
[----:B------:R-:W-:Y:S01]  /*06d0*/  UMOV UR4, 0x400 ;  /* 0x0000040000047882 */ /* 0x000fe20000000000 */
[----:B--2---:R-:W-:Y:S02]  /*06e0*/  FFMA R7, R7, R14, R11 ;  /* 0x0000000e07077223 */ /* 0x004fe4000000000b */
[----:B------:R-:W2:Y:S01]  /*06f0*/  LDG.E.EL.128 R12, desc[UR6][R34.64] ;  /* 0x00000006220c7981 */ /* 0x000ea2000c2e1d00 */
[----:B------:R-:W-:Y:S01]  /*0700*/  FFMA R6, R6, R17, R10 ;  /* 0x0000001106067223 */ /* 0x000fe2000000000a */
[----:B------:R-:W-:Y:S02]  /*0710*/  FFMA R5, R5, R16, R9 ;  /* 0x0000001005057223 */ /* 0x000fe40000000009 */
[----:B------:R-:W3:Y:S01]  /*0720*/  LDG.E.EL.128 R16, desc[UR6][R18.64] ;  /* 0x0000000612107981 */ /* 0x000ee2000c2e1d00 */
[----:B------:R-:W-:Y:S01]  /*0730*/  FFMA R33, R4, R33, R8 ;  /* 0x0000002104217223 */ /* 0x000fe20000000008 */
[----:B------:R-:W-:Y:S01]  /*0740*/  IMAD.SHL.U32 R4, R0, 0x100, RZ ;  /* 0x0000010000047824 */ /* 0x000fe200078e00ff */
[----:B0-----:R-:W-:-:S04]  /*0750*/  UPRMT UR4, UR5, 0x654, UR4 ;  /* 0x0000065405047896 */ /* 0x001fc80008000004 */
[----:B------:R-:W-:-:S04]  /*0760*/  LOP3.LUT R4, R4, 0x300, RZ, 0xc0, !PT ;  /* 0x0000030004047812 */ /* 0x000fc800078ec0ff */
[C---:B------:R-:W-:Y:S02]  /*0770*/  LOP3.LUT R8, R4.reuse, R3, RZ, 0xfc, !PT ;  /* 0x0000000304087212 */ /* 0x040fe400078efcff */
[----:B------:R-:W-:Y:S02]  /*0780*/  LEA.HI R3, R4, UR4, RZ, 0x1d ;  /* 0x0000000404037c11 */ /* 0x000fe4000f8fe8ff */
[----:B------:R-:W-:-:S03]  /*0790*/  FSETP.GEU.AND P1, PT, R33, RZ, PT ;  /* 0x000000ff2100720b */ /* 0x000fc60003f2e000 */
[----:B------:R-:W-:Y:S01]  /*07a0*/  IMAD R10, R8, 0x4, R3 ;  /* 0x00000004080a7824 */ /* 0x000fe200078e0203 */
[----:B------:R-:W-:Y:S02]  /*07b0*/  FSEL R3, R33, RZ, P1 ;  /* 0x000000ff21037208 */ /* 0x000fe40000800000 */
[----:B------:R-:W-:-:S04]  /*07c0*/  FSETP.GEU.AND P1, PT, R5, RZ, PT ;  /* 0x000000ff0500720b */ /* 0x000fc80003f2e000 */
[----:B------:R-:W-:Y:S02]  /*07d0*/  FSEL R26, R5, RZ, P1 ;  /* 0x000000ff051a7208 */ /* 0x000fe40000800000 */
[----:B------:R-:W-:Y:S01]  /*07e0*/  LOP3.LUT R9, R4, 0x20, RZ, 0xfc, !PT ;  /* 0x0000002004097812 */ /* 0x000fe200078efcff */
[----:B------:R0:W-:Y:S03]  /*07f0*/  STS [R10], R3 ;  /* 0x000000030a007388 */ /* 0x0001e60000000800 */
[----:B------:R-:W-:-:S05]  /*0800*/  LEA.HI R9, R9, UR4, RZ, 0x1d ;  /* 0x0000000409097c11 */ /* 0x000fca000f8fe8ff */
[----:B------:R-:W-:-:S05]  /*0810*/  IMAD R11, R8, 0x4, R9 ;  /* 0x00000004080b7824 */ /* 0x000fca00078e0209 */
[----:B------:R1:W-:Y:S01]  /*0820*/  STS [R11+0x80], R26 ;  /* 0x0000801a0b007388 */ /* 0x0003e20000000800 */
[----:B--2---:R-:W-:-:S04]  /*0830*/  FADD R12, R12, 9.9999997473787516356e-06 ;  /* 0x3727c5ac0c0c7421 */ /* 0x004fc80000000000 */
[----:B------:R-:W2:Y:S02]  /*0840*/  MUFU.SQRT R5, R12 ;  /* 0x0000000c00057308 */ /* 0x000ea40000002000 */
[C---:B--2---:R-:W-:Y:S02]  /*0850*/  FSETP.GT.AND P1, PT, R5.reuse, 8.50705917302346158658e+37, PT ;  /* 0x7e8000000500780b */ /* 0x044fe40003f24000 */
[----:B------:R-:W-:-:S11]  /*0860*/  FSETP.GEU.AND P2, PT, R5, 1.175494350822287508e-38, PT ;  /* 0x008000000500780b */ /* 0x000fd60003f4e000 */
[----:B------:R-:W-:-:S04]  /*0870*/  @P1 FMUL R5, R5, 0.25 ;  /* 0x3e80000005051820 */ /* 0x000fc80000400000 */
[----:B------:R-:W-:-:S04]  /*0880*/  @!P2 FMUL R5, R5, 16777216 ;  /* 0x4b8000000505a820 */ /* 0x000fc80000400000 */
[----:B0-----:R-:W0:Y:S01]  /*0890*/  MUFU.RCP R10, R5 ;  /* 0x00000005000a7308 */ /* 0x001e220000001000 */
[----:B------:R-:W-:Y:S01]  /*08a0*/  FSEL R9, R27, 1, P1 ;  /* 0x3f8000001b097808 */ /* 0x000fe20000800000 */
[----:B------:R-:W-:-:S04]  /*08b0*/  FADD R13, R13, 9.9999997473787516356e-06 ;  /* 0x3727c5ac0d0d7421 */ /* 0x000fc80000000000 */
[----:B------:R-:W-:-:S04]  /*08c0*/  @!P2 FMUL R9, R9, 16777216 ;  /* 0x4b8000000909a820 */ /* 0x000fc80000400000 */
[----:B0-----:R-:W-:Y:S02]  /*08d0*/  FMUL R10, R10, R9 ;  /* 0x000000090a0a7220 */ /* 0x001fe40000400000 */
[----:B------:R-:W0:Y:S02]  /*08e0*/  MUFU.SQRT R9, R13 ;  /* 0x0000000d00097308 */ /* 0x000e240000002000 */
[C---:B0-----:R-:W-:Y:S02]  /*08f0*/  FSETP.GT.AND P1, PT, R9.reuse, 8.50705917302346158658e+37, PT ;  /* 0x7e8000000900780b */ /* 0x041fe40003f24000 */
[----:B------:R-:W-:-:S11]  /*0900*/  FSETP.GEU.AND P2, PT, R9, 1.175494350822287508e-38, PT ;  /* 0x008000000900780b */ /* 0x000fd60003f4e000 */
[----:B------:R-:W-:-:S04]  /*0910*/  @P1 FMUL R9, R9, 0.25 ;  /* 0x3e80000009091820 */ /* 0x000fc80000400000 */
[----:B------:R-:W-:Y:S01]  /*0920*/  @!P2 FMUL R9, R9, 16777216 ;  /* 0x4b8000000909a820 */ /* 0x000fe20000400000 */
[----:B------:R-:W-:-:S05]  /*0930*/  FSEL R12, R27, 1, P1 ;  /* 0x3f8000001b0c7808 */ /* 0x000fca0000800000 */
[----:B------:R-:W0:Y:S01]  /*0940*/  MUFU.RCP R9, R9 ;  /* 0x0000000900097308 */ /* 0x000e220000001000 */
[----:B------:R-:W-:Y:S01]  /*0950*/  @!P2 FMUL R12, R12, 16777216 ;  /* 0x4b8000000c0ca820 */ /* 0x000fe20000400000 */
[----:B------:R-:W-:Y:S01]  /*0960*/  FADD R14, R14, 9.9999997473787516356e-06 ;  /* 0x3727c5ac0e0e7421 */ /* 0x000fe20000000000 */
[----:B------:R-:W-:-:S05]  /*0970*/  FADD R15, R15, 9.9999997473787516356e-06 ;  /* 0x3727c5ac0f0f7421 */ /* 0x000fca0000000000 */
[----:B-1----:R-:W1:Y:S01]  /*0980*/  MUFU.SQRT R11, R14 ;  /* 0x0000000e000b7308 */ /* 0x002e620000002000 */
[----:B0-----:R-:W-:-:S07]  /*0990*/  FMUL R5, R9, R12 ;  /* 0x0000000c09057220 */ /* 0x001fce0000400000 */
[----:B------:R-:W0:Y:S01]  /*09a0*/  MUFU.SQRT R12, R15 ;  /* 0x0000000f000c7308 */ /* 0x000e220000002000 */
[C---:B-1----:R-:W-:Y:S02]  /*09b0*/  FSETP.GT.AND P1, PT, R11.reuse, 8.50705917302346158658e+37, PT ;  /* 0x7e8000000b00780b */ /* 0x042fe40003f24000 */
[----:B------:R-:W-:Y:S02]  /*09c0*/  FSETP.GEU.AND P3, PT, R11, 1.175494350822287508e-38, PT ;  /* 0x008000000b00780b */ /* 0x000fe40003f6e000 */
[C---:B0-----:R-:W-:Y:S02]  /*09d0*/  FSETP.GT.AND P2, PT, R12.reuse, 8.50705917302346158658e+37, PT ;  /* 0x7e8000000c00780b */ /* 0x041fe40003f44000 */
[----:B------:R-:W-:-:S07]  /*09e0*/  FSETP.GEU.AND P4, PT, R12, 1.175494350822287508e-38, PT ;  /* 0x008000000c00780b */ /* 0x000fce0003f8e000 */
[----:B------:R-:W-:Y:S01]  /*09f0*/  @P1 FMUL R11, R11, 0.25 ;  /* 0x3e8000000b0b1820 */ /* 0x000fe20000400000 */
[----:B------:R-:W-:-:S03]  /*0a00*/  FMUL R31, R10, R31 ;  /* 0x0000001f0a1f7220 */ /* 0x000fc60000400000 */
[----:B------:R-:W-:Y:S01]  /*0a10*/  @!P3 FMUL R11, R11, 16777216 ;  /* 0x4b8000000b0bb820 */ /* 0x000fe20000400000 */
[----:B------:R-:W-:-:S03]  /*0a20*/  @P2 FMUL R12, R12, 0.25 ;  /* 0x3e8000000c0c2820 */ /* 0x000fc60000400000 */
[----:B------:R-:W0:Y:S01]  /*0a30*/  MUFU.RCP R10, R11 ;  /* 0x0000000b000a7308 */ /* 0x000e220000001000 */
[----:B------:R-:W-:Y:S01]  /*0a40*/  @!P4 FMUL R12, R12, 16777216 ;  /* 0x4b8000000c0cc820 */ /* 0x000fe20000400000 */
[----:B------:R-:W-:-:S06]  /*0a50*/  FMUL R30, R5, R30 ;  /* 0x0000001e051e7220 */ /* 0x000fcc0000400000 */
[----:B------:R-:W1:Y:S01]  /*0a60*/  MUFU.RCP R9, R12 ;  /* 0x0000000c00097308 */ /* 0x000e620000001000 */
[C---:B------:R-:W-:Y:S02]  /*0a70*/  FSEL R5, R27.reuse, 1, P1 ;  /* 0x3f8000001b057808 */ /* 0x040fe40000800000 */
[----:B------:R-:W-:-:S03]  /*0a80*/  FSEL R14, R27, 1, P2 ;  /* 0x3f8000001b0e7808 */ /* 0x000fc60001000000 */
[----:B------:R-:W-:Y:S02]  /*0a90*/  @!P3 FMUL R5, R5, 16777216 ;  /* 0x4b8000000505b820 */ /* 0x000fe40000400000 */
[----:B------:R-:W-:Y:S02]  /*0aa0*/  @!P4 FMUL R14, R14, 16777216 ;  /* 0x4b8000000e0ec820 */ /* 0x000fe40000400000 */
[----:B0-----:R-:W-:Y:S01]  /*0ab0*/  FMUL R10, R10, R5 ;  /* 0x000000050a0a7220 */ /* 0x001fe20000400000 */
[----:B---3--:R-:W-:Y:S01]  /*0ac0*/  FFMA R16, R16, R31, R20 ;  /* 0x0000001f10107223 */ /* 0x008fe20000000014 */
[----:B------:R-:W-:Y:S01]  /*0ad0*/  LOP3.LUT R31, R4, 0x40, RZ, 0xfc, !PT ;  /* 0x00000040041f7812 */ /* 0x000fe200078efcff */
[----:B-1----:R-:W-:Y:S01]  /*0ae0*/  FMUL R5, R9, R14 ;  /* 0x0000000e09057220 */ /* 0x002fe20000400000 */
[----:B------:R-:W-:Y:S01]  /*0af0*/  FMUL R29, R10, R29 ;  /* 0x0000001d0a1d7220 */ /* 0x000fe20000400000 */
[----:B------:R-:W-:Y:S02]  /*0b00*/  LOP3.LUT R9, R4, 0x60, RZ, 0xfc, !PT ;  /* 0x0000006004097812 */ /* 0x000fe400078efcff */
[----:B------:R-:W-:Y:S01]  /*0b10*/  FMUL R28, R5, R28 ;  /* 0x0000001c051c7220 */ /* 0x000fe20000400000 */
[----:B------:R-:W-:Y:S01]  /*0b20*/  FSETP.GEU.AND P1, PT, R6, RZ, PT ;  /* 0x000000ff0600720b */ /* 0x000fe20003f2e000 */
[----:B------:R-:W-:Y:S01]  /*0b30*/  FFMA R17, R17, R30, R21 ;  /* 0x0000001e11117223 */ /* 0x000fe20000000015 */
[----:B------:R-:W-:Y:S01]  /*0b40*/  LOP3.LUT R13, R4, 0x80, RZ, 0xfc, !PT ;  /* 0x00000080040d7812 */ /* 0x000fe200078efcff */
[----:B------:R-:W-:Y:S01]  /*0b50*/  FFMA R22, R18, R29, R22 ;  /* 0x0000001d12167223 */ /* 0x000fe20000000016 */
[C---:B------:R-:W-:Y:S01]  /*0b60*/  LOP3.LUT R11, R4.reuse, 0xa0, RZ, 0xfc, !PT ;  /* 0x000000a0040b7812 */ /* 0x040fe200078efcff */
[----:B------:R-:W-:Y:S01]  /*0b70*/  FFMA R28, R19, R28, R23 ;  /* 0x0000001c131c7223 */ /* 0x000fe20000000017 */
[----:B------:R-:W-:-:S02]  /*0b80*/  LOP3.LUT R15, R4, 0xc0, RZ, 0xfc, !PT ;  /* 0x000000c0040f7812 */ /* 0x000fc400078efcff */
[----:B------:R-:W-:Y:S02]  /*0b90*/  LEA.HI R31, R31, UR4, RZ, 0x1d ;  /* 0x000000041f1f7c11 */ /* 0x000fe4000f8fe8ff */
[----:B------:R-:W-:Y:S02]  /*0ba0*/  LOP3.LUT R21, R4, 0xe0, RZ, 0xfc, !PT ;  /* 0x000000e004157812 */ /* 0x000fe400078efcff */
[----:B------:R-:W-:Y:S02]  /*0bb0*/  LEA.HI R9, R9, UR4, RZ, 0x1d ;  /* 0x0000000409097c11 */ /* 0x000fe4000f8fe8ff */
[----:B------:R-:W-:Y:S02]  /*0bc0*/  FSEL R12, R6, RZ, P1 ;  /* 0x000000ff060c7208 */ /* 0x000fe40000800000 */
[----:B------:R-:W-:Y:S02]  /*0bd0*/  LEA.HI R13, R13, UR4, RZ, 0x1d ;  /* 0x000000040d0d7c11 */ /* 0x000fe4000f8fe8ff */
[----:B------:R-:W-:-:S02]  /*0be0*/  FSETP.GEU.AND P1, PT, R7, RZ, PT ;  /* 0x000000ff0700720b */ /* 0x000fc40003f2e000 */
[----:B------:R-:W-:Y:S02]  /*0bf0*/  LEA.HI R11, R11, UR4, RZ, 0x1d ;  /* 0x000000040b0b7c11 */ /* 0x000fe4000f8fe8ff */
[----:B------:R-:W-:Y:S01]  /*0c00*/  FSETP.GEU.AND P2, PT, R16, RZ, PT ;  /* 0x000000ff1000720b */ /* 0x000fe20003f4e000 */
[C---:B------:R-:W-:Y:S01]  /*0c10*/  IMAD R31, R8.reuse, 0x4, R31 ;  /* 0x00000004081f7824 */ /* 0x040fe200078e021f */
[----:B------:R-:W-:Y:S02]  /*0c20*/  LEA.HI R15, R15, UR4, RZ, 0x1d ;  /* 0x000000040f0f7c11 */ /* 0x000fe4000f8fe8ff */
[----:B------:R-:W-:Y:S01]  /*0c30*/  FSETP.GEU.AND P3, PT, R17, RZ, PT ;  /* 0x000000ff1100720b */ /* 0x000fe20003f6e000 */
[----:B------:R-:W-:Y:S01]  /*0c40*/  IMAD R9, R8, 0x4, R9 ;  /* 0x0000000408097824 */ /* 0x000fe200078e0209 */
[----:B------:R-:W-:Y:S02]  /*0c50*/  LEA.HI R21, R21, UR4, RZ, 0x1d ;  /* 0x0000000415157c11 */ /* 0x000fe4000f8fe8ff */
[----:B------:R-:W-:Y:S01]  /*0c60*/  FSETP.GEU.AND P4, PT, R22, RZ, PT ;  /* 0x000000ff1600720b */ /* 0x000fe20003f8e000 */
[----:B------:R-:W-:Y:S01]  /*0c70*/  IMAD R20, R8, 0x4, R13 ;  /* 0x0000000408147824 */ /* 0x000fe200078e020d */
[----:B------:R-:W-:-:S02]  /*0c80*/  FSETP.GEU.AND P5, PT, R28, RZ, PT ;  /* 0x000000ff1c00720b */ /* 0x000fc40003fae000 */
[----:B------:R-:W-:Y:S01]  /*0c90*/  FSEL R18, R7, RZ, P1 ;  /* 0x000000ff07127208 */ /* 0x000fe20000800000 */
[----:B------:R-:W-:Y:S01]  /*0ca0*/  IMAD R11, R8, 0x4, R11 ;  /* 0x00000004080b7824 */ /* 0x000fe200078e020b */
[----:B------:R-:W-:Y:S01]  /*0cb0*/  FSEL R19, R16, RZ, P2 ;  /* 0x000000ff10137208 */ /* 0x000fe20001000000 */
[----:B------:R-:W-:Y:S01]  /*0cc0*/  IMAD.SHL.U32 R13, R0, 0x4, RZ ;  /* 0x00000004000d7824 */ /* 0x000fe200078e00ff */
[----:B------:R-:W-:Y:S01]  /*0cd0*/  FSEL R16, R17, RZ, P3 ;  /* 0x000000ff11107208 */ /* 0x000fe20001800000 */
[----:B------:R-:W-:Y:S01]  /*0ce0*/  IMAD R15, R8, 0x4, R15 ;  /* 0x00000004080f7824 */ /* 0x000fe200078e020f */
[----:B------:R-:W-:Y:S01]  /*0cf0*/  FSEL R22, R22, RZ, P4 ;  /* 0x000000ff16167208 */ /* 0x000fe20002000000 */
[----:B------:R-:W-:Y:S01]  /*0d00*/  IMAD R21, R8, 0x4, R21 ;  /* 0x0000000408157824 */ /* 0x000fe200078e0215 */
[----:B------:R-:W-:Y:S01]  /*0d10*/  STS [R31+0x100], R12 ;  /* 0x0001000c1f007388 */ /* 0x000fe20000000800 */
[----:B------:R-:W-:-:S03]  /*0d20*/  FSEL R28, R28, RZ, P5 ;  /* 0x000000ff1c1c7208 */ /* 0x000fc60002800000 */
[----:B------:R-:W-:Y:S01]  /*0d30*/  STS [R9+0x180], R18 ;  /* 0x0001801209007388 */ /* 0x000fe20000000800 */
[----:B------:R-:W-:-:S03]  /*0d40*/  LOP3.LUT R14, R13, 0x1fc, RZ, 0xc0, !PT ;  /* 0x000001fc0d0e7812 */ /* 0x000fc600078ec0ff */
[----:B------:R-:W-:Y:S04]  /*0d50*/  STS [R20+0x200], R19 ;  /* 0x0002001314007388 */ /* 0x000fe80000000800 */
[----:B------:R-:W-:Y:S01]  /*0d60*/  STS [R11+0x280], R16 ;  /* 0x000280100b007388 */ /* 0x000fe20000000800 */
[----:B------:R-:W-:-:S03]  /*0d70*/  LOP3.LUT R4, R14, 0x200, RZ, 0xfc, !PT ;  /* 0x000002000e047812 */ /* 0x000fc600078efcff */
[----:B------:R-:W-:Y:S04]  /*0d80*/  STS [R15+0x300], R22 ;  /* 0x000300160f007388 */ /* 0x000fe80000000800 */
[----:B------:R0:W-:Y:S01]  /*0d90*/  STS [R21+0x380], R28 ;  /* 0x0003801c15007388 */ /* 0x0001e20000000800 */
[----:B------:R-:W-:Y:S02]  /*0da0*/  SHF.R.U32.HI R5, RZ, 0x3, R4 ;  /* 0x00000003ff057819 */ /* 0x000fe40000011604 */
[----:B------:R-:W-:Y:S02]  /*0db0*/  SHF.R.U32.HI R4, RZ, 0x1, R0 ;  /* 0x00000001ff047819 */ /* 0x000fe40000011600 */
[----:B------:R-:W-:Y:S02]  /*0dc0*/  LOP3.LUT R5, R5, 0x7c, RZ, 0xc0, !PT ;  /* 0x0000007c05057812 */ /* 0x000fe400078ec0ff */
[----:B------:R-:W-:-:S03]  /*0dd0*/  LOP3.LUT R4, R4, 0x3c, RZ, 0xc0, !PT ;  /* 0x0000003c04047812 */ /* 0x000fc600078ec0ff */
[----:B------:R-:W-:Y:S01]  /*0de0*/  VIADD R5, R5, UR4 ;  /* 0x0000000405057c36 */ /* 0x000fe20008000000 */
[----:B0-----:R-:W0:Y:S01]  /*0df0*/  LDC.64 R20, c[0x0][0x238] ;  /* 0x00008e00ff147b82 */ /* 0x001e220000000a00 */
[----:B------:R-:W-:Y:S01]  /*0e00*/  VIADD R27, R4, UR4 ;  /* 0x00000004041b7c36 */ /* 0x000fe20008000000 */
[----:B------:R-:W-:Y:S01]  /*0e10*/  SHF.R.U32.HI R0, RZ, 0x3, R0 ;  /* 0x00000003ff007819 */ /* 0x000fe20000011600 */
[----:B------:R-:W-:Y:S02]  /*0e20*/  ULDC.64 UR4, c[0x0][0x240] ;  /* 0x0000900000047ab9 */ /* 0x000fe40000000a00 */
[----:B------:R-:W-:-:S03]  /*0e30*/  IMAD R27, R14, 0x4, R27 ;  /* 0x000000040e1b7824 */ /* 0x000fc600078e021b */
[----:B------:R-:W-:Y:S01]  /*0e40*/  BAR.SYNC.DEFER_BLOCKING 0x0 ;  /* 0x0000000000007b1d */ /* 0x000fe20000010000 */
[----:B------:R-:W-:Y:S01]  /*0e50*/  IMAD R14, R14, 0x4, R5 ;  /* 0x000000040e0e7824 */ /* 0x000fe200078e0205 */
[----:B------:R-:W-:Y:S02]  /*0e60*/  SGXT.U32 R0, R0, 0x4 ;  /* 0x000000040000781a */ /* 0x000fe40000000000 */
[----:B------:R-:W-:Y:S02]  /*0e70*/  FSETP.GTU.AND P4, PT, R18, RZ, PT ;  /* 0x000000ff1200720b */ /* 0x000fe40003f8c000 */
[----:B------:R-:W-:Y:S01]  /*0e80*/  FSETP.GTU.AND P3, PT, R12, RZ, PT ;  /* 0x000000ff0c00720b */ /* 0x000fe20003f6c000 */
[----:B------:R-:W-:Y:S04]  /*0e90*/  LDS R4, [R27] ;  /* 0x000000001b047984 */ /* 0x000fe80000000800 */
[----:B------:R-:W-:Y:S04]  /*0ea0*/  LDS R5, [R27+0x4] ;  /* 0x000004001b057984 */ /* 0x000fe80000000800 */
[----:B------:R-:W-:Y:S04]  /*0eb0*/  LDS R6, [R27+0x8] ;  /* 0x000008001b067984 */ /* 0x000fe80000000800 */
[----:B------:R-:W1:Y:S04]  /*0ec0*/  LDS R7, [R27+0xc] ;  /* 0x00000c001b077984 */ /* 0x000e680000000800 */
[----:B------:R-:W-:Y:S04]  /*0ed0*/  LDS R8, [R14+0x800] ;  /* 0x000800000e087984 */ /* 0x000fe80000000800 */
[----:B------:R-:W-:Y:S04]  /*0ee0*/  LDS R9, [R14+0x804] ;  /* 0x000804000e097984 */ /* 0x000fe80000000800 */
[----:B------:R-:W-:Y:S04]  /*0ef0*/  LDS R10, [R14+0x808] ;  /* 0x000808000e0a7984 */ /* 0x000fe80000000800 */
[----:B------:R2:W3:Y:S01]  /*0f00*/  LDS R11, [R14+0x80c] ;  /* 0x00080c000e0b7984 */ /* 0x0004e20000000800 */
[----:B------:R-:W-:-:S02]  /*0f10*/  FSETP.GTU.AND P1, PT, R3, RZ, PT ;  /* 0x000000ff0300720b */ /* 0x000fc40003f2c000 */
[----:B------:R-:W-:Y:S02]  /*0f20*/  LOP3.LUT R13, R24, 0x1c, R13, 0xf8, !PT ;  /* 0x0000001c180d7812 */ /* 0x000fe400078ef80d */
[----:B------:R-:W-:Y:S02]  /*0f30*/  LOP3.LUT R0, R25, R0, RZ, 0xfc, !PT ;  /* 0x0000000019007212 */ /* 0x000fe400078efcff */
[----:B------:R-:W-:Y:S02]  /*0f40*/  FSETP.GTU.AND P2, PT, R26, RZ, PT ;  /* 0x000000ff1a00720b */ /* 0x000fe40003f4c000 */
[----:B------:R-:W-:Y:S02]  /*0f50*/  SEL R3, RZ, 0x1, P4 ;  /* 0x00000001ff037807 */ /* 0x000fe40002000000 */
[----:B------:R-:W-:Y:S02]  /*0f60*/  SEL R12, RZ, 0x1, P3 ;  /* 0x00000001ff0c7807 */ /* 0x000fe40001800000 */
[----:B------:R-:W-:-:S02]  /*0f70*/  SEL R15, RZ, 0x1, P1 ;  /* 0x00000001ff0f7807 */ /* 0x000fc40000800000 */
[----:B--2---:R-:W-:Y:S02]  /*0f80*/  SEL R14, RZ, 0x1, P2 ;  /* 0x00000001ff0e7807 */ /* 0x004fe40001000000 */
[----:B------:R-:W-:Y:S01]  /*0f90*/  ISETP.GE.AND P1, PT, R13, 0x100, PT ;  /* 0x000001000d00780c */ /* 0x000fe20003f26270 */
[----:B------:R-:W-:Y:S01]  /*0fa0*/  IMAD R13, R0, 0x100, R13 ;  /* 0x00000100000d7824 */ /* 0x000fe200078e020d */
[----:B------:R-:W-:Y:S02]  /*0fb0*/  PRMT R0, R12, 0x3340, R3 ;  /* 0x000033400c007816 */ /* 0x000fe40000000003 */
[----:B------:R-:W-:Y:S01]  /*0fc0*/  PRMT R3, R15, 0x3340, R14 ;  /* 0x000033400f037816 */ /* 0x000fe2000000000e */
[C---:B------:R-:W-:Y:S01]  /*0fd0*/  VIADD R15, R13.reuse, 0x1000 ;  /* 0x000010000d0f7836 */ /* 0x040fe20000000000 */
[----:B------:R-:W-:Y:S02]  /*0fe0*/  FSETP.GTU.AND P5, PT, R28, RZ, PT ;  /* 0x000000ff1c00720b */ /* 0x000fe40003fac000 */
[----:B------:R-:W-:Y:S01]  /*0ff0*/  FSETP.GTU.AND P4, PT, R22, RZ, PT ;  /* 0x000000ff1600720b */ /* 0x000fe20003f8c000 */
[----:B0-----:R-:W-:Y:S01]  /*1000*/  IMAD.WIDE R12, R13, 0x4, R20 ;  /* 0x000000040d0c7825 */ /* 0x001fe200078e0214 */
[----:B------:R-:W-:-:S02]  /*1010*/  FSETP.GTU.AND P2, PT, R19, RZ, PT ;  /* 0x000000ff1300720b */ /* 0x000fc40003f4c000 */
[----:B------:R-:W-:Y:S01]  /*1020*/  FSETP.GTU.AND P3, PT, R16, RZ, PT ;  /* 0x000000ff1000720b */ /* 0x000fe20003f6c000 */
[----:B------:R-:W-:Y:S01]  /*1030*/  IMAD.WIDE R20, R15, 0x4, R20 ;  /* 0x000000040f147825 */ /* 0x000fe200078e0214 */
[----:B------:R-:W-:Y:S02]  /*1040*/  SEL R14, RZ, 0x1, P5 ;  /* 0x00000001ff0e7807 */ /* 0x000fe40002800000 */
[----:B------:R-:W-:Y:S02]  /*1050*/  SEL R15, RZ, 0x1, P4 ;  /* 0x00000001ff0f7807 */ /* 0x000fe40002000000 */
[----:B------:R-:W-:Y:S02]  /*1060*/  SEL R17, RZ, 0x1, P3 ;  /* 0x00000001ff117807 */ /* 0x000fe40001800000 */
[----:B------:R-:W-:Y:S02]  /*1070*/  SEL R18, RZ, 0x1, P2 ;  /* 0x00000001ff127807 */ /* 0x000fe40001000000 */
[----:B------:R-:W-:-:S02]  /*1080*/  PRMT R16, R15, 0x3340, R14 ;  /* 0x000033400f107816 */ /* 0x000fc4000000000e */
[----:B------:R-:W-:Y:S01]  /*1090*/  IADD3 R14, P2, R2, UR4, RZ ;  /* 0x00000004020e7c10 */ /* 0x000fe2000ff5e0ff */
[----:B-1----:R0:W-:Y:S01]  /*10a0*/  @!P1 STG.E.128 desc[UR6][R12.64], R4 ;  /* 0x000000040c009986 */ /* 0x0021e2000c101d06 */
[----:B------:R-:W-:Y:S02]  /*10b0*/  PRMT R17, R18, 0x3340, R17 ;  /* 0x0000334012117816 */ /* 0x000fe40000000011 */
[----:B------:R-:W-:Y:S01]  /*10c0*/  LEA.HI.X.SX32 R15, R2, UR5, 0x1, P2 ;  /* 0x00000005020f7c11 */ /* 0x000fe200090f0eff */
[----:B---3--:R0:W-:Y:S01]  /*10d0*/  @!P1 STG.E.128 desc[UR6][R20.64], R8 ;  /* 0x0000000814009986 */ /* 0x0081e2000c101d06 */
[----:B------:R-:W-:Y:S02]  /*10e0*/  PRMT R2, R3, 0x5410, R0 ;  /* 0x0000541003027816 */ /* 0x000fe40000000000 */
[----:B------:R-:W-:Y:S01]  /*10f0*/  PRMT R3, R17, 0x5410, R16 ;  /* 0x0000541011037816 */ /* 0x000fe20000000010 */
[----:B0-----:R-:W-:Y:S06]  /*1100*/  @P0 EXIT ;  /* 0x000000000000094d */ /* 0x001fec0003800000 */
[----:B------:R-:W-:Y:S01]  /*1110*/  STG.E.64 desc[UR6][R14.64], R2 ;  /* 0x000000020e007986 */ /* 0x000fe2000c101b06 */
[----:B------:R-:W-:Y:S05]  /*1120*/  EXIT ;  /* 0x000000000000794d */ /* 0x000fea0003800000 */
.L_x_0:
[----:B------:R-:W-:-:S00]  /*1130*/  BRA `(.L_x_0) ;  /* 0xfffffffc00fc7947 */ /* 0x000fc0000383ffff */
[----:B------:R-:W-:-:S00]  /*1140*/  NOP ;  /* 0x0000000000007918 */ /* 0x000fc00000000000 */
        /* <DEDUP_REMOVED lines=11> */
.L_x_1:


//--------------------- .nv.global.init           --------------------------
	.section	.nv.global.init,"aw",@progbits
.nv.global.init:
	.type		_$_str,@object
	.size		_$_str,(_$_str_$_2 - _$_str)
_$_str:
        /*0000*/ 	.byte	0x5f, 0x5f, 0x43, 0x55, 0x44, 0x41, 0x5f, 0x46, 0x54, 0x5a, 0x00
	.type		_$_str_$_2,@object
	.size		_$_str_$_2,(.L_1 - _$_str_$_2)
_$_str_$_2:
        /*000b*/ 	.byte	0x5f, 0x5f, 0x43, 0x55, 0x44, 0x41, 0x5f, 0x50, 0x52, 0x45, 0x43, 0x5f, 0x53, 0x51, 0x52, 0x54
        /*001b*/ 	.byte	0x00
.L_1:


//--------------------- .nv.shared.triton_poi_fused__native_batch_norm_legit_no_training_relu_threshold_backward_22 --------------------------
	.section	.nv.shared.triton_poi_fused__native_batch_norm_legit_no_training_relu_threshold_backward_22,"aw",@nobits
	.sectionflags	@""
	.align	16
	.zero		1024


//--------------------- .nv.constant0.triton_poi_fused__native_batch_norm_legit_no_training_relu_threshold_backward_22 --------------------------
	.section	.nv.constant0.triton_poi_fused__native_batch_norm_legit_no_training_relu_threshold_backward_22,"a",@progbits
	.sectionflags	@""
	.align	4
.nv.constant0.triton_poi_fused__native_batch_norm_legit_no_training_relu_threshold_backward_22:
	.zero		592
